//
// Generated by NVIDIA NVVM Compiler
//
// Compiler Build ID: CL-36424714
// Cuda compilation tools, release 13.0, V13.0.88
// Based on NVVM 20.0.0
//

.version 9.0
.target sm_100
.address_size 64

	// .globl	_Z19device_transpose_v0PKiPiii

.visible .entry _Z19device_transpose_v0PKiPiii(
	.param .u64 .ptr .align 1 _Z19device_transpose_v0PKiPiii_param_0,
	.param .u64 .ptr .align 1 _Z19device_transpose_v0PKiPiii_param_1,
	.param .u32 _Z19device_transpose_v0PKiPiii_param_2,
	.param .u32 _Z19device_transpose_v0PKiPiii_param_3
)
{
	.reg .pred 	%p<4>;
	.reg .b32 	%r<14>;
	.reg .b64 	%rd<9>;

	ld.param.u64 	%rd1, [_Z19device_transpose_v0PKiPiii_param_0];
	ld.param.u64 	%rd2, [_Z19device_transpose_v0PKiPiii_param_1];
	ld.param.u32 	%r3, [_Z19device_transpose_v0PKiPiii_param_2];
	ld.param.u32 	%r4, [_Z19device_transpose_v0PKiPiii_param_3];
	mov.u32 	%r5, %ntid.y;
	mov.u32 	%r6, %ctaid.y;
	mov.u32 	%r7, %tid.y;
	mad.lo.s32 	%r1, %r5, %r6, %r7;
	mov.u32 	%r8, %ntid.x;
	mov.u32 	%r9, %ctaid.x;
	mov.u32 	%r10, %tid.x;
	mad.lo.s32 	%r2, %r8, %r9, %r10;
	setp.ge.s32 	%p1, %r1, %r3;
	setp.ge.s32 	%p2, %r2, %r4;
	or.pred  	%p3, %p1, %p2;
	@%p3 bra 	$L__BB0_2;
	cvta.to.global.u64 	%rd3, %rd1;
	cvta.to.global.u64 	%rd4, %rd2;
	mad.lo.s32 	%r11, %r4, %r1, %r2;
	mul.wide.s32 	%rd5, %r11, 4;
	add.s64 	%rd6, %rd3, %rd5;
	ld.global.u32 	%r12, [%rd6];
	mad.lo.s32 	%r13, %r3, %r2, %r1;
	mul.wide.s32 	%rd7, %r13, 4;
	add.s64 	%rd8, %rd4, %rd7;
	st.global.u32 	[%rd8], %r12;
$L__BB0_2:
	ret;

}
	// .globl	_Z19device_transpose_v1PKiPiii
.visible .entry _Z19device_transpose_v1PKiPiii(
	.param .u64 .ptr .align 1 _Z19device_transpose_v1PKiPiii_param_0,
	.param .u64 .ptr .align 1 _Z19device_transpose_v1PKiPiii_param_1,
	.param .u32 _Z19device_transpose_v1PKiPiii_param_2,
	.param .u32 _Z19device_transpose_v1PKiPiii_param_3
)
{
	.reg .pred 	%p<4>;
	.reg .b32 	%r<14>;
	.reg .b64 	%rd<9>;

	ld.param.u64 	%rd1, [_Z19device_transpose_v1PKiPiii_param_0];
	ld.param.u64 	%rd2, [_Z19device_transpose_v1PKiPiii_param_1];
	ld.param.u32 	%r3, [_Z19device_transpose_v1PKiPiii_param_2];
	ld.param.u32 	%r4, [_Z19device_transpose_v1PKiPiii_param_3];
	mov.u32 	%r5, %ntid.y;
	mov.u32 	%r6, %ctaid.y;
	mov.u32 	%r7, %tid.y;
	mad.lo.s32 	%r1, %r5, %r6, %r7;
	mov.u32 	%r8, %ntid.x;
	mov.u32 	%r9, %ctaid.x;
	mov.u32 	%r10, %tid.x;
	mad.lo.s32 	%r2, %r8, %r9, %r10;
	setp.ge.s32 	%p1, %r1, %r4;
	setp.ge.s32 	%p2, %r2, %r3;
	or.pred  	%p3, %p2, %p1;
	@%p3 bra 	$L__BB1_2;
	cvta.to.global.u64 	%rd3, %rd1;
	cvta.to.global.u64 	%rd4, %rd2;
	mad.lo.s32 	%r11, %r4, %r2, %r1;
	mul.wide.s32 	%rd5, %r11, 4;
	add.s64 	%rd6, %rd3, %rd5;
	ld.global.u32 	%r12, [%rd6];
	mad.lo.s32 	%r13, %r3, %r1, %r2;
	mul.wide.s32 	%rd7, %r13, 4;
	add.s64 	%rd8, %rd4, %rd7;
	st.global.u32 	[%rd8], %r12;
$L__BB1_2:
	ret;

}


// ===== COMPILED SASS (sm_100) =====

	.target	sm_100

	.elftype	@"ET_EXEC"


//--------------------- .note.nv.tkinfo           --------------------------
	.section	.note.nv.tkinfo,"",@"SHT_NOTE"
	.sectionflags	@"SHF_NOTE_NV_TKINFO"
	.tkinfo
        /*0018*/ 	.word	0x00000002
        /*0030*/ 	.string	""
        /*0030*/ 	.string	"ptxas"
        /*0030*/ 	.string	"Cuda compilation tools, release 13.0, V13.0.88"
        /*0030*/ 	.string	"Build cuda_13.0.r13.0/compiler.36424714_0"
        /*0030*/ 	.string	"-arch sm_100 -m 64 "



//--------------------- .note.nv.cuinfo           --------------------------
	.section	.note.nv.cuinfo,"",@"SHT_NOTE"
	.sectionflags	@"SHF_NOTE_NV_CUINFO"
        /*0018*/ 	.short	0x0002
        /*001a*/ 	.short	0x0064
        /*001c*/ 	.short	0x0082
	.zero		2


//--------------------- .nv.info                  --------------------------
	.section	.nv.info,"",@"SHT_CUDA_INFO"
	.align	4


	//----- nvinfo : EIATTR_REGCOUNT
	.align		4
        /*0000*/ 	.byte	0x04, 0x2f
        /*0002*/ 	.short	(.L_1 - .L_0)
	.align		4
.L_0:
        /*0004*/ 	.word	index@(_Z19device_transpose_v0PKiPiii)
        /*0008*/ 	.word	0x0000000a


	//----- nvinfo : EIATTR_FRAME_SIZE
	.align		4
.L_1:
        /*000c*/ 	.byte	0x04, 0x11
        /*000e*/ 	.short	(.L_3 - .L_2)
	.align		4
.L_2:
        /*0010*/ 	.word	index@(_Z19device_transpose_v0PKiPiii)
        /*0014*/ 	.word	0x00000000


	//----- nvinfo : EIATTR_REGCOUNT
	.align		4
.L_3:
        /*0018*/ 	.byte	0x04, 0x2f
        /*001a*/ 	.short	(.L_5 - .L_4)
	.align		4
.L_4:
        /*001c*/ 	.word	index@(_Z19device_transpose_v1PKiPiii)
        /*0020*/ 	.word	0x0000000a


	//----- nvinfo : EIATTR_FRAME_SIZE
	.align		4
.L_5:
        /*0024*/ 	.byte	0x04, 0x11
        /*0026*/ 	.short	(.L_7 - .L_6)
	.align		4
.L_6:
        /*0028*/ 	.word	index@(_Z19device_transpose_v1PKiPiii)
        /*002c*/ 	.word	0x00000000


	//----- nvinfo : EIATTR_MIN_STACK_SIZE
	.align		4
.L_7:
        /*0030*/ 	.byte	0x04, 0x12
        /*0032*/ 	.short	(.L_9 - .L_8)
	.align		4
.L_8:
        /*0034*/ 	.word	index@(_Z19device_transpose_v1PKiPiii)
        /*0038*/ 	.word	0x00000000


	//----- nvinfo : EIATTR_MIN_STACK_SIZE
	.align		4
.L_9:
        /*003c*/ 	.byte	0x04, 0x12
        /*003e*/ 	.short	(.L_11 - .L_10)
	.align		4
.L_10:
        /*0040*/ 	.word	index@(_Z19device_transpose_v0PKiPiii)
        /*0044*/ 	.word	0x00000000
.L_11:


//--------------------- .nv.compat                --------------------------
	.section	.nv.compat,"",@"SHT_CUDA_COMPAT_INFO"
	.align	4
        /*0000*/ 	.byte	0x02, 0x09, 0x00, 0x00, 0x02, 0x02, 0x01, 0x00, 0x02, 0x05, 0x05, 0x00, 0x03, 0x07, 0x01, 0x01
        /*0010*/ 	.byte	0x02, 0x03, 0x00, 0x00, 0x02, 0x06, 0x01, 0x00, 0x04, 0x0b, 0x08, 0x00, 0x09, 0x00, 0x00, 0x00
        /*0020*/ 	.byte	0x00, 0x00, 0x00, 0x00


//--------------------- .nv.info._Z19device_transpose_v1PKiPiii --------------------------
	.section	.nv.info._Z19device_transpose_v1PKiPiii,"",@"SHT_CUDA_INFO"
	.sectionflags	@""
	.align	4


	//----- nvinfo : EIATTR_CUDA_API_VERSION
	.align		4
        /*0000*/ 	.byte	0x04, 0x37
        /*0002*/ 	.short	(.L_13 - .L_12)
.L_12:
        /*0004*/ 	.word	0x00000082


	//----- nvinfo : EIATTR_KPARAM_INFO
	.align		4
.L_13:
        /*0008*/ 	.byte	0x04, 0x17
        /*000a*/ 	.short	(.L_15 - .L_14)
.L_14:
        /*000c*/ 	.word	0x00000000
        /*0010*/ 	.short	0x0003
        /*0012*/ 	.short	0x0014
        /*0014*/ 	.byte	0x00, 0xf0, 0x11, 0x00


	//----- nvinfo : EIATTR_KPARAM_INFO
	.align		4
.L_15:
        /*0018*/ 	.byte	0x04, 0x17
        /*001a*/ 	.short	(.L_17 - .L_16)
.L_16:
        /*001c*/ 	.word	0x00000000
        /*0020*/ 	.short	0x0002
        /*0022*/ 	.short	0x0010
        /*0024*/ 	.byte	0x00, 0xf0, 0x11, 0x00


	//----- nvinfo : EIATTR_KPARAM_INFO
	.align		4
.L_17:
        /*0028*/ 	.byte	0x04, 0x17
        /*002a*/ 	.short	(.L_19 - .L_18)
.L_18:
        /*002c*/ 	.word	0x00000000
        /*0030*/ 	.short	0x0001
        /*0032*/ 	.short	0x0008
        /*0034*/ 	.byte	0x00, 0xf5, 0x21, 0x00


	//----- nvinfo : EIATTR_KPARAM_INFO
	.align		4
.L_19:
        /*0038*/ 	.byte	0x04, 0x17
        /*003a*/ 	.short	(.L_21 - .L_20)
.L_20:
        /*003c*/ 	.word	0x00000000
        /*0040*/ 	.short	0x0000
        /*0042*/ 	.short	0x0000
        /*0044*/ 	.byte	0x00, 0xf5, 0x21, 0x00


	//----- nvinfo : EIATTR_SPARSE_MMA_MASK
	.align		4
.L_21:
        /*0048*/ 	.byte	0x03, 0x50
        /*004a*/ 	.short	0x0000


	//----- nvinfo : EIATTR_MAXREG_COUNT
	.align		4
        /*004c*/ 	.byte	0x03, 0x1b
        /*004e*/ 	.short	0x00ff


	//----- nvinfo : EIATTR_MERCURY_ISA_VERSION
	.align		4
        /*0050*/ 	.byte	0x03, 0x5f
        /*0052*/ 	.short	0x0101


	//----- nvinfo : EIATTR_VRC_CTA_INIT_COUNT
	.align		4
        /*0054*/ 	.byte	0x02, 0x4a
	.zero		1
	.zero		1


	//----- nvinfo : EIATTR_EXIT_INSTR_OFFSETS
	.align		4
        /*0058*/ 	.byte	0x04, 0x1c
        /*005a*/ 	.short	(.L_23 - .L_22)


	//   ....[0]....
.L_22:
        /*005c*/ 	.word	0x000000c0


	//   ....[1]....
        /*0060*/ 	.word	0x00000160


	//----- nvinfo : EIATTR_CBANK_PARAM_SIZE
	.align		4
.L_23:
        /*0064*/ 	.byte	0x03, 0x19
        /*0066*/ 	.short	0x0018


	//----- nvinfo : EIATTR_PARAM_CBANK
	.align		4
        /*0068*/ 	.byte	0x04, 0x0a
        /*006a*/ 	.short	(.L_25 - .L_24)
	.align		4
.L_24:
        /*006c*/ 	.word	index@(.nv.constant0._Z19device_transpose_v1PKiPiii)
        /*0070*/ 	.short	0x0380
        /*0072*/ 	.short	0x0018


	//----- nvinfo : EIATTR_SW_WAR
	.align		4
.L_25:
        /*0074*/ 	.byte	0x04, 0x36
        /*0076*/ 	.short	(.L_27 - .L_26)
.L_26:
        /*0078*/ 	.word	0x00000008
.L_27:


//--------------------- .nv.info._Z19device_transpose_v0PKiPiii --------------------------
	.section	.nv.info._Z19device_transpose_v0PKiPiii,"",@"SHT_CUDA_INFO"
	.sectionflags	@""
	.align	4


	//----- nvinfo : EIATTR_CUDA_API_VERSION
	.align		4
        /*0000*/ 	.byte	0x04, 0x37
        /*0002*/ 	.short	(.L_29 - .L_28)
.L_28:
        /*0004*/ 	.word	0x00000082


	//----- nvinfo : EIATTR_KPARAM_INFO
	.align		4
.L_29:
        /*0008*/ 	.byte	0x04, 0x17
        /*000a*/ 	.short	(.L_31 - .L_30)
.L_30:
        /*000c*/ 	.word	0x00000000
        /*0010*/ 	.short	0x0003
        /*0012*/ 	.short	0x0014
        /*0014*/ 	.byte	0x00, 0xf0, 0x11, 0x00


	//----- nvinfo : EIATTR_KPARAM_INFO
	.align		4
.L_31:
        /*0018*/ 	.byte	0x04, 0x17
        /*001a*/ 	.short	(.L_33 - .L_32)
.L_32:
        /*001c*/ 	.word	0x00000000
        /*0020*/ 	.short	0x0002
        /*0022*/ 	.short	0x0010
        /*0024*/ 	.byte	0x00, 0xf0, 0x11, 0x00


	//----- nvinfo : EIATTR_KPARAM_INFO
	.align		4
.L_33:
        /*0028*/ 	.byte	0x04, 0x17
        /*002a*/ 	.short	(.L_35 - .L_34)
.L_34:
        /*002c*/ 	.word	0x00000000
        /*0030*/ 	.short	0x0001
        /*0032*/ 	.short	0x0008
        /*0034*/ 	.byte	0x00, 0xf5, 0x21, 0x00


	//----- nvinfo : EIATTR_KPARAM_INFO
	.align		4
.L_35:
        /*0038*/ 	.byte	0x04, 0x17
        /*003a*/ 	.short	(.L_37 - .L_36)
.L_36:
        /*003c*/ 	.word	0x00000000
        /*0040*/ 	.short	0x0000
        /*0042*/ 	.short	0x0000
        /*0044*/ 	.byte	0x00, 0xf5, 0x21, 0x00


	//----- nvinfo : EIATTR_SPARSE_MMA_MASK
	.align		4
.L_37:
        /*0048*/ 	.byte	0x03, 0x50
        /*004a*/ 	.short	0x0000


	//----- nvinfo : EIATTR_MAXREG_COUNT
	.align		4
        /*004c*/ 	.byte	0x03, 0x1b
        /*004e*/ 	.short	0x00ff


	//----- nvinfo : EIATTR_MERCURY_ISA_VERSION
	.align		4
        /*0050*/ 	.byte	0x03, 0x5f
        /*0052*/ 	.short	0x0101


	//----- nvinfo : EIATTR_VRC_CTA_INIT_COUNT
	.align		4
        /*0054*/ 	.byte	0x02, 0x4a
	.zero		1
	.zero		1


	//----- nvinfo : EIATTR_EXIT_INSTR_OFFSETS
	.align		4
        /*0058*/ 	.byte	0x04, 0x1c
        /*005a*/ 	.short	(.L_39 - .L_38)


	//   ....[0]....
.L_38:
        /*005c*/ 	.word	0x000000c0


	//   ....[1]....
        /*0060*/ 	.word	0x00000160


	//----- nvinfo : EIATTR_CBANK_PARAM_SIZE
	.align		4
.L_39:
        /*0064*/ 	.byte	0x03, 0x19
        /*0066*/ 	.short	0x0018


	//----- nvinfo : EIATTR_PARAM_CBANK
	.align		4
        /*0068*/ 	.byte	0x04, 0x0a
        /*006a*/ 	.short	(.L_41 - .L_40)
	.align		4
.L_40:
        /*006c*/ 	.word	index@(.nv.constant0._Z19device_transpose_v0PKiPiii)
        /*0070*/ 	.short	0x0380
        /*0072*/ 	.short	0x0018


	//----- nvinfo : EIATTR_SW_WAR
	.align		4
.L_41:
        /*0074*/ 	.byte	0x04, 0x36
        /*0076*/ 	.short	(.L_43 - .L_42)
.L_42:
        /*0078*/ 	.word	0x00000008
.L_43:


//--------------------- .nv.callgraph             --------------------------
	.section	.nv.callgraph,"",@"SHT_CUDA_CALLGRAPH"
	.align	4
	.sectionentsize	8
	.align		4
        /*0000*/ 	.word	0x00000000
	.align		4
        /*0004*/ 	.word	0xffffffff
	.align		4
        /*0008*/ 	.word	0x00000000
	.align		4
        /*000c*/ 	.word	0xfffffffe
	.align		4
        /*0010*/ 	.word	0x00000000
	.align		4
        /*0014*/ 	.word	0xfffffffd
	.align		4
        /*0018*/ 	.word	0x00000000
	.align		4
        /*001c*/ 	.word	0xfffffffc


//--------------------- .text._Z19device_transpose_v1PKiPiii --------------------------
	.section	.text._Z19device_transpose_v1PKiPiii,"ax",@progbits
	.align	128
        .global         _Z19device_transpose_v1PKiPiii
        .type           _Z19device_transpose_v1PKiPiii,@function
        .size           _Z19device_transpose_v1PKiPiii,(.L_x_2 - _Z19device_transpose_v1PKiPiii)
        .other          _Z19device_transpose_v1PKiPiii,@"STO_CUDA_ENTRY STV_DEFAULT"
_Z19device_transpose_v1PKiPiii:
.text._Z19device_transpose_v1PKiPiii:
[----:B------:R-:W-:Y:S01]  /*0000*/  LDC R1, c[0x0][0x37c] ;  /* 0x0000df00ff017b82 */ /* 0x000fe20000000800 */
[----:B------:R-:W0:Y:S01]  /*0010*/  S2R R0, SR_CTAID.Y ;  /* 0x0000000000007919 */ /* 0x000e220000002600 */
[----:B------:R-:W0:Y:S01]  /*0020*/  LDCU UR4, c[0x0][0x364] ;  /* 0x00006c80ff0477ac */ /* 0x000e220008000800 */
[----:B------:R-:W0:Y:S01]  /*0030*/  S2R R3, SR_TID.Y ;  /* 0x0000000000037919 */ /* 0x000e220000002200 */
[----:B------:R-:W1:Y:S01]  /*0040*/  LDCU UR5, c[0x0][0x360] ;  /* 0x00006c00ff0577ac */ /* 0x000e620008000800 */
[----:B------:R-:W1:Y:S01]  /*0050*/  S2R R7, SR_CTAID.X ;  /* 0x0000000000077919 */ /* 0x000e620000002500 */
[----:B------:R-:W2:Y:S01]  /*0060*/  LDCU.64 UR6, c[0x0][0x390] ;  /* 0x00007200ff0677ac */ /* 0x000ea20008000a00 */
[----:B------:R-:W1:Y:S01]  /*0070*/  S2R R2, SR_TID.X ;  /* 0x0000000000027919 */ /* 0x000e620000002100 */
[----:B0-----:R-:W-:-:S05]  /*0080*/  IMAD R0, R0, UR4, R3 ;  /* 0x0000000400007c24 */ /* 0x001fca000f8e0203 */
[----:B--2---:R-:W-:Y:S01]  /*0090*/  ISETP.GE.AND P0, PT, R0, UR7, PT ;  /* 0x0000000700007c0c */ /* 0x004fe2000bf06270 */
[----:B-1----:R-:W-:-:S05]  /*00a0*/  IMAD R7, R7, UR5, R2 ;  /* 0x0000000507077c24 */ /* 0x002fca000f8e0202 */
[----:B------:R-:W-:-:S13]  /*00b0*/  ISETP.GE.OR P0, PT, R7, UR6, P0 ;  /* 0x0000000607007c0c */ /* 0x000fda0008706670 */
[----:B------:R-:W-:Y:S05]  /*00c0*/  @P0 EXIT ;  /* 0x000000000000094d */ /* 0x000fea0003800000 */
[----:B------:R-:W0:Y:S01]  /*00d0*/  LDC.64 R2, c[0x0][0x380] ;  /* 0x0000e000ff027b82 */ /* 0x000e220000000a00 */
[----:B------:R-:W1:Y:S01]  /*00e0*/  LDCU.64 UR4, c[0x0][0x358] ;  /* 0x00006b00ff0477ac */ /* 0x000e620008000a00 */
[----:B------:R-:W-:-:S04]  /*00f0*/  IMAD R5, R7, UR7, R0 ;  /* 0x0000000707057c24 */ /* 0x000fc8000f8e0200 */
[----:B0-----:R-:W-:Y:S02]  /*0100*/  IMAD.WIDE R2, R5, 0x4, R2 ;  /* 0x0000000405027825 */ /* 0x001fe400078e0202 */
[----:B------:R-:W0:Y:S04]  /*0110*/  LDC.64 R4, c[0x0][0x388] ;  /* 0x0000e200ff047b82 */ /* 0x000e280000000a00 */
[----:B-1----:R-:W2:Y:S01]  /*0120*/  LDG.E R3, desc[UR4][R2.64] ;  /* 0x0000000402037981 */ /* 0x002ea2000c1e1900 */
[----:B------:R-:W-:-:S04]  /*0130*/  IMAD R7, R0, UR6, R7 ;  /* 0x0000000600077c24 */ /* 0x000fc8000f8e0207 */
[----:B0-----:R-:W-:-:S05]  /*0140*/  IMAD.WIDE R4, R7, 0x4, R4 ;  /* 0x0000000407047825 */ /* 0x001fca00078e0204 */
[----:B--2---:R-:W-:Y:S01]  /*0150*/  STG.E desc[UR4][R4.64], R3 ;  /* 0x0000000304007986 */ /* 0x004fe2000c101904 */
[----:B------:R-:W-:Y:S05]  /*0160*/  EXIT ;  /* 0x000000000000794d */ /* 0x000fea0003800000 */
.L_x_0:
[----:B------:R-:W-:-:S00]  /*0170*/  BRA `(.L_x_0) ;  /* 0xfffffffc00fc7947 */ /* 0x000fc0000383ffff */
[----:B------:R-:W-:-:S00]  /*0180*/  NOP ;  /* 0x0000000000007918 */ /* 0x000fc00000000000 */
[----:B------:R-:W-:-:S00]  /*0190*/  NOP ;  /* 0x0000000000007918 */ /* 0x000fc00000000000 */
[----:B------:R-:W-:-:S00]  /*01a0*/  NOP ;  /* 0x0000000000007918 */ /* 0x000fc00000000000 */
[----:B------:R-:W-:-:S00]  /*01b0*/  NOP ;  /* 0x0000000000007918 */ /* 0x000fc00000000000 */
[----:B------:R-:W-:-:S00]  /*01c0*/  NOP ;  /* 0x0000000000007918 */ /* 0x000fc00000000000 */
[----:B------:R-:W-:-:S00]  /*01d0*/  NOP ;  /* 0x0000000000007918 */ /* 0x000fc00000000000 */
[----:B------:R-:W-:-:S00]  /*01e0*/  NOP ;  /* 0x0000000000007918 */ /* 0x000fc00000000000 */
[----:B------:R-:W-:-:S00]  /*01f0*/  NOP ;  /* 0x0000000000007918 */ /* 0x000fc00000000000 */
.L_x_2:


//--------------------- .text._Z19device_transpose_v0PKiPiii --------------------------
	.section	.text._Z19device_transpose_v0PKiPiii,"ax",@progbits
	.align	128
        .global         _Z19device_transpose_v0PKiPiii
        .type           _Z19device_transpose_v0PKiPiii,@function
        .size           _Z19device_transpose_v0PKiPiii,(.L_x_3 - _Z19device_transpose_v0PKiPiii)
        .other          _Z19device_transpose_v0PKiPiii,@"STO_CUDA_ENTRY STV_DEFAULT"
_Z19device_transpose_v0PKiPiii:
.text._Z19device_transpose_v0PKiPiii:
[----:B------:R-:W-:Y:S01]  /*0000*/  LDC R1, c[0x0][0x37c] ;  /* 0x0000df00ff017b82 */ /* 0x000fe20000000800 */
[----:B------:R-:W0:Y:S01]  /*0010*/  S2R R7, SR_CTAID.X ;  /* 0x0000000000077919 */ /* 0x000e220000002500 */
[----:B------:R-:W1:Y:S01]  /*0020*/  LDCU UR4, c[0x0][0x364] ;  /* 0x00006c80ff0477ac */ /* 0x000e620008000800 */
[----:B------:R-:W0:Y:S01]  /*0030*/  S2R R2, SR_TID.X ;  /* 0x0000000000027919 */ /* 0x000e220000002100 */
[----:B------:R-:W0:Y:S01]  /*0040*/  LDCU UR5, c[0x0][0x360] ;  /* 0x00006c00ff0577ac */ /* 0x000e220008000800 */
[----:B------:R-:W1:Y:S01]  /*0050*/  S2R R0, SR_CTAID.Y ;  /* 0x0000000000007919 */ /* 0x000e620000002600 */
[----:B------:R-:W2:Y:S01]  /*0060*/  LDCU.64 UR6, c[0x0][0x390] ;  /* 0x00007200ff0677ac */ /* 0x000ea20008000a00 */
[----:B------:R-:W1:Y:S01]  /*0070*/  S2R R3, SR_TID.Y ;  /* 0x0000000000037919 */ /* 0x000e620000002200 */
        /* <DEDUP_REMOVED lines=15> */
.L_x_1:
        /* <DEDUP_REMOVED lines=9> */
.L_x_3:


//--------------------- .nv.shared.reserved.0     --------------------------
	.section	.nv.shared.reserved.0,"aw",@nobits
	.weak		__nv_reservedSMEM_offset_0_alias
	.size		__nv_reservedSMEM_offset_0_alias, 0, 64
	.other		__nv_reservedSMEM_offset_0_alias,@"STO_CUDA_RESERVED_SHARED STV_DEFAULT"
__nv_reservedSMEM_offset_0_alias:
	.zero		0
	.zero		64


//--------------------- .nv.constant0._Z19device_transpose_v1PKiPiii --------------------------
	.section	.nv.constant0._Z19device_transpose_v1PKiPiii,"a",@progbits
	.sectionflags	@""
	.align	4
.nv.constant0._Z19device_transpose_v1PKiPiii:
	.zero		920


//--------------------- .nv.constant0._Z19device_transpose_v0PKiPiii --------------------------
	.section	.nv.constant0._Z19device_transpose_v0PKiPiii,"a",@progbits
	.sectionflags	@""
	.align	4
.nv.constant0._Z19device_transpose_v0PKiPiii:
	.zero		920


//--------------------- SYMBOLS --------------------------

	.type		.nv.reservedSmem.offset0,@object
	.size		.nv.reservedSmem.offset0,0x4
